//
// Generated by NVIDIA NVVM Compiler
//
// Compiler Build ID: CL-36424714
// Cuda compilation tools, release 13.0, V13.0.88
// Based on NVVM 20.0.0
//

.version 9.0
.target sm_100
.address_size 64

	// .globl	_Z22kernel_excl_prefix_sumPfS_i

.visible .entry _Z22kernel_excl_prefix_sumPfS_i(
	.param .u64 .ptr .align 1 _Z22kernel_excl_prefix_sumPfS_i_param_0,
	.param .u64 .ptr .align 1 _Z22kernel_excl_prefix_sumPfS_i_param_1,
	.param .u32 _Z22kernel_excl_prefix_sumPfS_i_param_2
)
{
	.reg .pred 	%p<6>;
	.reg .b32 	%r<39>;
	.reg .b32 	%f<17>;
	.reg .b64 	%rd<18>;

	ld.param.u64 	%rd3, [_Z22kernel_excl_prefix_sumPfS_i_param_0];
	ld.param.u64 	%rd4, [_Z22kernel_excl_prefix_sumPfS_i_param_1];
	ld.param.u32 	%r19, [_Z22kernel_excl_prefix_sumPfS_i_param_2];
	cvta.to.global.u64 	%rd1, %rd3;
	cvta.to.global.u64 	%rd2, %rd4;
	mov.u32 	%r20, %ntid.x;
	mov.u32 	%r21, %ctaid.x;
	mov.u32 	%r22, %tid.x;
	mad.lo.s32 	%r23, %r20, %r21, %r22;
	shl.b32 	%r1, %r23, 11;
	add.s32 	%r24, %r1, 2048;
	min.s32 	%r2, %r19, %r24;
	or.b32  	%r35, %r1, 1;
	setp.le.s32 	%p1, %r19, %r35;
	@%p1 bra 	$L__BB0_7;
	add.s32 	%r25, %r1, 2;
	max.s32 	%r26, %r2, %r25;
	add.s32 	%r4, %r26, 3;
	add.s32 	%r5, %r26, -2;
	and.b32  	%r27, %r26, 3;
	setp.eq.s32 	%p2, %r27, 1;
	mov.u32 	%r38, %r1;
	@%p2 bra 	$L__BB0_4;
	mul.wide.s32 	%rd5, %r1, 4;
	add.s64 	%rd6, %rd2, %rd5;
	ld.global.f32 	%f15, [%rd6];
	and.b32  	%r28, %r4, 3;
	neg.s32 	%r32, %r28;
	mov.u32 	%r33, %r1;
$L__BB0_3:
	.pragma "nounroll";
	mov.u32 	%r38, %r35;
	mul.wide.s32 	%rd7, %r38, 4;
	add.s64 	%rd8, %rd2, %rd7;
	mul.wide.s32 	%rd9, %r33, 4;
	add.s64 	%rd10, %rd1, %rd9;
	ld.global.f32 	%f7, [%rd10];
	add.f32 	%f15, %f15, %f7;
	st.global.f32 	[%rd8], %f15;
	add.s32 	%r35, %r38, 1;
	add.s32 	%r33, %r33, 1;
	add.s32 	%r32, %r32, 1;
	setp.ne.s32 	%p3, %r32, 0;
	@%p3 bra 	$L__BB0_3;
$L__BB0_4:
	sub.s32 	%r29, %r5, %r1;
	setp.lt.u32 	%p4, %r29, 3;
	@%p4 bra 	$L__BB0_7;
	mul.wide.s32 	%rd11, %r38, 4;
	add.s64 	%rd12, %rd2, %rd11;
	ld.global.f32 	%f16, [%rd12];
	add.s32 	%r37, %r35, 3;
$L__BB0_6:
	mov.u32 	%r16, %r37;
	add.s32 	%r30, %r16, -3;
	mul.wide.s32 	%rd13, %r38, 4;
	add.s64 	%rd14, %rd1, %rd13;
	ld.global.f32 	%f8, [%rd14];
	add.f32 	%f9, %f16, %f8;
	mul.wide.s32 	%rd15, %r30, 4;
	add.s64 	%rd16, %rd2, %rd15;
	st.global.f32 	[%rd16], %f9;
	add.s64 	%rd17, %rd1, %rd15;
	ld.global.f32 	%f10, [%rd17];
	add.f32 	%f11, %f9, %f10;
	st.global.f32 	[%rd16+4], %f11;
	ld.global.f32 	%f12, [%rd17+4];
	add.f32 	%f13, %f11, %f12;
	st.global.f32 	[%rd16+8], %f13;
	ld.global.f32 	%f14, [%rd17+8];
	add.f32 	%f16, %f13, %f14;
	st.global.f32 	[%rd16+12], %f16;
	add.s32 	%r37, %r16, 4;
	add.s32 	%r31, %r16, 1;
	setp.lt.s32 	%p5, %r31, %r2;
	mov.u32 	%r38, %r16;
	@%p5 bra 	$L__BB0_6;
$L__BB0_7:
	ret;

}
	// .globl	_Z17kernel_preprocessPfS_i
.visible .entry _Z17kernel_preprocessPfS_i(
	.param .u64 .ptr .align 1 _Z17kernel_preprocessPfS_i_param_0,
	.param .u64 .ptr .align 1 _Z17kernel_preprocessPfS_i_param_1,
	.param .u32 _Z17kernel_preprocessPfS_i_param_2
)
{
	.reg .pred 	%p<5>;
	.reg .b32 	%r<15>;
	.reg .b32 	%f<12>;
	.reg .b64 	%rd<10>;

	ld.param.u64 	%rd3, [_Z17kernel_preprocessPfS_i_param_0];
	ld.param.u64 	%rd4, [_Z17kernel_preprocessPfS_i_param_1];
	ld.param.u32 	%r7, [_Z17kernel_preprocessPfS_i_param_2];
	mov.u32 	%r8, %ntid.x;
	mov.u32 	%r9, %ctaid.x;
	mov.u32 	%r10, %tid.x;
	mad.lo.s32 	%r11, %r8, %r9, %r10;
	shl.b32 	%r1, %r11, 11;
	setp.lt.s32 	%p1, %r1, 1;
	setp.ge.s32 	%p2, %r1, %r7;
	or.pred  	%p3, %p1, %p2;
	@%p3 bra 	$L__BB1_3;
	cvta.to.global.u64 	%rd5, %rd4;
	add.s32 	%r14, %r1, -2048;
	mul.wide.u32 	%rd6, %r1, 4;
	add.s64 	%rd1, %rd5, %rd6;
	ld.global.f32 	%f11, [%rd1];
	cvta.to.global.u64 	%rd7, %rd3;
	add.s64 	%rd2, %rd7, 8;
	mov.u32 	%r13, %r1;
$L__BB1_2:
	mul.wide.s32 	%rd8, %r14, 4;
	add.s64 	%rd9, %rd2, %rd8;
	ld.global.f32 	%f4, [%rd9+-8];
	add.f32 	%f5, %f11, %f4;
	st.global.f32 	[%rd1], %f5;
	ld.global.f32 	%f6, [%rd9+-4];
	add.f32 	%f7, %f5, %f6;
	st.global.f32 	[%rd1], %f7;
	ld.global.f32 	%f8, [%rd9];
	add.f32 	%f9, %f7, %f8;
	st.global.f32 	[%rd1], %f9;
	ld.global.f32 	%f10, [%rd9+4];
	add.f32 	%f11, %f9, %f10;
	st.global.f32 	[%rd1], %f11;
	add.s32 	%r14, %r14, 4;
	add.s32 	%r6, %r13, 4;
	add.s32 	%r12, %r13, -2044;
	setp.lt.s32 	%p4, %r12, %r1;
	mov.u32 	%r13, %r6;
	@%p4 bra 	$L__BB1_2;
$L__BB1_3:
	ret;

}


// ===== COMPILED SASS (sm_100) =====

	.target	sm_100

	.elftype	@"ET_EXEC"


//--------------------- .note.nv.tkinfo           --------------------------
	.section	.note.nv.tkinfo,"",@"SHT_NOTE"
	.sectionflags	@"SHF_NOTE_NV_TKINFO"
	.tkinfo
        /*0018*/ 	.word	0x00000002
        /*0030*/ 	.string	""
        /*0030*/ 	.string	"ptxas"
        /*0030*/ 	.string	"Cuda compilation tools, release 13.0, V13.0.88"
        /*0030*/ 	.string	"Build cuda_13.0.r13.0/compiler.36424714_0"
        /*0030*/ 	.string	"-arch sm_100 -m 64 "



//--------------------- .note.nv.cuinfo           --------------------------
	.section	.note.nv.cuinfo,"",@"SHT_NOTE"
	.sectionflags	@"SHF_NOTE_NV_CUINFO"
        /*0018*/ 	.short	0x0002
        /*001a*/ 	.short	0x0064
        /*001c*/ 	.short	0x0082
	.zero		2


//--------------------- .nv.info                  --------------------------
	.section	.nv.info,"",@"SHT_CUDA_INFO"
	.align	4


	//----- nvinfo : EIATTR_REGCOUNT
	.align		4
        /*0000*/ 	.byte	0x04, 0x2f
        /*0002*/ 	.short	(.L_1 - .L_0)
	.align		4
.L_0:
        /*0004*/ 	.word	index@(_Z22kernel_excl_prefix_sumPfS_i)
        /*0008*/ 	.word	0x00000016


	//----- nvinfo : EIATTR_FRAME_SIZE
	.align		4
.L_1:
        /*000c*/ 	.byte	0x04, 0x11
        /*000e*/ 	.short	(.L_3 - .L_2)
	.align		4
.L_2:
        /*0010*/ 	.word	index@(_Z22kernel_excl_prefix_sumPfS_i)
        /*0014*/ 	.word	0x00000000


	//----- nvinfo : EIATTR_REGCOUNT
	.align		4
.L_3:
        /*0018*/ 	.byte	0x04, 0x2f
        /*001a*/ 	.short	(.L_5 - .L_4)
	.align		4
.L_4:
        /*001c*/ 	.word	index@(_Z17kernel_preprocessPfS_i)
        /*0020*/ 	.word	0x00000014


	//----- nvinfo : EIATTR_FRAME_SIZE
	.align		4
.L_5:
        /*0024*/ 	.byte	0x04, 0x11
        /*0026*/ 	.short	(.L_7 - .L_6)
	.align		4
.L_6:
        /*0028*/ 	.word	index@(_Z17kernel_preprocessPfS_i)
        /*002c*/ 	.word	0x00000000


	//----- nvinfo : EIATTR_MIN_STACK_SIZE
	.align		4
.L_7:
        /*0030*/ 	.byte	0x04, 0x12
        /*0032*/ 	.short	(.L_9 - .L_8)
	.align		4
.L_8:
        /*0034*/ 	.word	index@(_Z17kernel_preprocessPfS_i)
        /*0038*/ 	.word	0x00000000


	//----- nvinfo : EIATTR_MIN_STACK_SIZE
	.align		4
.L_9:
        /*003c*/ 	.byte	0x04, 0x12
        /*003e*/ 	.short	(.L_11 - .L_10)
	.align		4
.L_10:
        /*0040*/ 	.word	index@(_Z22kernel_excl_prefix_sumPfS_i)
        /*0044*/ 	.word	0x00000000
.L_11:


//--------------------- .nv.compat                --------------------------
	.section	.nv.compat,"",@"SHT_CUDA_COMPAT_INFO"
	.align	4
        /*0000*/ 	.byte	0x02, 0x09, 0x00, 0x00, 0x02, 0x02, 0x01, 0x00, 0x02, 0x05, 0x05, 0x00, 0x03, 0x07, 0x01, 0x01
        /*0010*/ 	.byte	0x02, 0x03, 0x00, 0x00, 0x02, 0x06, 0x01, 0x00, 0x04, 0x0b, 0x08, 0x00, 0x09, 0x00, 0x00, 0x00
        /*0020*/ 	.byte	0x00, 0x00, 0x00, 0x00


//--------------------- .nv.info._Z17kernel_preprocessPfS_i --------------------------
	.section	.nv.info._Z17kernel_preprocessPfS_i,"",@"SHT_CUDA_INFO"
	.sectionflags	@""
	.align	4


	//----- nvinfo : EIATTR_CUDA_API_VERSION
	.align		4
        /*0000*/ 	.byte	0x04, 0x37
        /*0002*/ 	.short	(.L_13 - .L_12)
.L_12:
        /*0004*/ 	.word	0x00000082


	//----- nvinfo : EIATTR_KPARAM_INFO
	.align		4
.L_13:
        /*0008*/ 	.byte	0x04, 0x17
        /*000a*/ 	.short	(.L_15 - .L_14)
.L_14:
        /*000c*/ 	.word	0x00000000
        /*0010*/ 	.short	0x0002
        /*0012*/ 	.short	0x0010
        /*0014*/ 	.byte	0x00, 0xf0, 0x11, 0x00


	//----- nvinfo : EIATTR_KPARAM_INFO
	.align		4
.L_15:
        /*0018*/ 	.byte	0x04, 0x17
        /*001a*/ 	.short	(.L_17 - .L_16)
.L_16:
        /*001c*/ 	.word	0x00000000
        /*0020*/ 	.short	0x0001
        /*0022*/ 	.short	0x0008
        /*0024*/ 	.byte	0x00, 0xf5, 0x21, 0x00


	//----- nvinfo : EIATTR_KPARAM_INFO
	.align		4
.L_17:
        /*0028*/ 	.byte	0x04, 0x17
        /*002a*/ 	.short	(.L_19 - .L_18)
.L_18:
        /*002c*/ 	.word	0x00000000
        /*0030*/ 	.short	0x0000
        /*0032*/ 	.short	0x0000
        /*0034*/ 	.byte	0x00, 0xf5, 0x21, 0x00


	//----- nvinfo : EIATTR_SPARSE_MMA_MASK
	.align		4
.L_19:
        /*0038*/ 	.byte	0x03, 0x50
        /*003a*/ 	.short	0x0000


	//----- nvinfo : EIATTR_MAXREG_COUNT
	.align		4
        /*003c*/ 	.byte	0x03, 0x1b
        /*003e*/ 	.short	0x00ff


	//----- nvinfo : EIATTR_MERCURY_ISA_VERSION
	.align		4
        /*0040*/ 	.byte	0x03, 0x5f
        /*0042*/ 	.short	0x0101


	//----- nvinfo : EIATTR_VRC_CTA_INIT_COUNT
	.align		4
        /*0044*/ 	.byte	0x02, 0x4a
	.zero		1
	.zero		1


	//----- nvinfo : EIATTR_EXIT_INSTR_OFFSETS
	.align		4
        /*0048*/ 	.byte	0x04, 0x1c
        /*004a*/ 	.short	(.L_21 - .L_20)


	//   ....[0]....
.L_20:
        /*004c*/ 	.word	0x00000090


	//   ....[1]....
        /*0050*/ 	.word	0x00000270


	//----- nvinfo : EIATTR_CRS_STACK_SIZE
	.align		4
.L_21:
        /*0054*/ 	.byte	0x04, 0x1e
        /*0056*/ 	.short	(.L_23 - .L_22)
.L_22:
        /*0058*/ 	.word	0x00000000


	//----- nvinfo : EIATTR_CBANK_PARAM_SIZE
	.align		4
.L_23:
        /*005c*/ 	.byte	0x03, 0x19
        /*005e*/ 	.short	0x0014


	//----- nvinfo : EIATTR_PARAM_CBANK
	.align		4
        /*0060*/ 	.byte	0x04, 0x0a
        /*0062*/ 	.short	(.L_25 - .L_24)
	.align		4
.L_24:
        /*0064*/ 	.word	index@(.nv.constant0._Z17kernel_preprocessPfS_i)
        /*0068*/ 	.short	0x0380
        /*006a*/ 	.short	0x0014


	//----- nvinfo : EIATTR_SW_WAR
	.align		4
.L_25:
        /*006c*/ 	.byte	0x04, 0x36
        /*006e*/ 	.short	(.L_27 - .L_26)
.L_26:
        /*0070*/ 	.word	0x00000008
.L_27:


//--------------------- .nv.info._Z22kernel_excl_prefix_sumPfS_i --------------------------
	.section	.nv.info._Z22kernel_excl_prefix_sumPfS_i,"",@"SHT_CUDA_INFO"
	.sectionflags	@""
	.align	4


	//----- nvinfo : EIATTR_CUDA_API_VERSION
	.align		4
        /*0000*/ 	.byte	0x04, 0x37
        /*0002*/ 	.short	(.L_29 - .L_28)
.L_28:
        /*0004*/ 	.word	0x00000082


	//----- nvinfo : EIATTR_KPARAM_INFO
	.align		4
.L_29:
        /*0008*/ 	.byte	0x04, 0x17
        /*000a*/ 	.short	(.L_31 - .L_30)
.L_30:
        /*000c*/ 	.word	0x00000000
        /*0010*/ 	.short	0x0002
        /*0012*/ 	.short	0x0010
        /*0014*/ 	.byte	0x00, 0xf0, 0x11, 0x00


	//----- nvinfo : EIATTR_KPARAM_INFO
	.align		4
.L_31:
        /*0018*/ 	.byte	0x04, 0x17
        /*001a*/ 	.short	(.L_33 - .L_32)
.L_32:
        /*001c*/ 	.word	0x00000000
        /*0020*/ 	.short	0x0001
        /*0022*/ 	.short	0x0008
        /*0024*/ 	.byte	0x00, 0xf5, 0x21, 0x00


	//----- nvinfo : EIATTR_KPARAM_INFO
	.align		4
.L_33:
        /*0028*/ 	.byte	0x04, 0x17
        /*002a*/ 	.short	(.L_35 - .L_34)
.L_34:
        /*002c*/ 	.word	0x00000000
        /*0030*/ 	.short	0x0000
        /*0032*/ 	.short	0x0000
        /*0034*/ 	.byte	0x00, 0xf5, 0x21, 0x00


	//----- nvinfo : EIATTR_SPARSE_MMA_MASK
	.align		4
.L_35:
        /*0038*/ 	.byte	0x03, 0x50
        /*003a*/ 	.short	0x0000


	//----- nvinfo : EIATTR_MAXREG_COUNT
	.align		4
        /*003c*/ 	.byte	0x03, 0x1b
        /*003e*/ 	.short	0x00ff


	//----- nvinfo : EIATTR_MERCURY_ISA_VERSION
	.align		4
        /*0040*/ 	.byte	0x03, 0x5f
        /*0042*/ 	.short	0x0101


	//----- nvinfo : EIATTR_VRC_CTA_INIT_COUNT
	.align		4
        /*0044*/ 	.byte	0x02, 0x4a
	.zero		1
	.zero		1


	//----- nvinfo : EIATTR_EXIT_INSTR_OFFSETS
	.align		4
        /*0048*/ 	.byte	0x04, 0x1c
        /*004a*/ 	.short	(.L_37 - .L_36)


	//   ....[0]....
.L_36:
        /*004c*/ 	.word	0x00000090


	//   ....[1]....
        /*0050*/ 	.word	0x000002b0


	//   ....[2]....
        /*0054*/ 	.word	0x00000460


	//----- nvinfo : EIATTR_CRS_STACK_SIZE
	.align		4
.L_37:
        /*0058*/ 	.byte	0x04, 0x1e
        /*005a*/ 	.short	(.L_39 - .L_38)
.L_38:
        /*005c*/ 	.word	0x00000000


	//----- nvinfo : EIATTR_CBANK_PARAM_SIZE
	.align		4
.L_39:
        /*0060*/ 	.byte	0x03, 0x19
        /*0062*/ 	.short	0x0014


	//----- nvinfo : EIATTR_PARAM_CBANK
	.align		4
        /*0064*/ 	.byte	0x04, 0x0a
        /*0066*/ 	.short	(.L_41 - .L_40)
	.align		4
.L_40:
        /*0068*/ 	.word	index@(.nv.constant0._Z22kernel_excl_prefix_sumPfS_i)
        /*006c*/ 	.short	0x0380
        /*006e*/ 	.short	0x0014


	//----- nvinfo : EIATTR_SW_WAR
	.align		4
.L_41:
        /*0070*/ 	.byte	0x04, 0x36
        /*0072*/ 	.short	(.L_43 - .L_42)
.L_42:
        /*0074*/ 	.word	0x00000008
.L_43:


//--------------------- .nv.callgraph             --------------------------
	.section	.nv.callgraph,"",@"SHT_CUDA_CALLGRAPH"
	.align	4
	.sectionentsize	8
	.align		4
        /*0000*/ 	.word	0x00000000
	.align		4
        /*0004*/ 	.word	0xffffffff
	.align		4
        /*0008*/ 	.word	0x00000000
	.align		4
        /*000c*/ 	.word	0xfffffffe
	.align		4
        /*0010*/ 	.word	0x00000000
	.align		4
        /*0014*/ 	.word	0xfffffffd
	.align		4
        /*0018*/ 	.word	0x00000000
	.align		4
        /*001c*/ 	.word	0xfffffffc


//--------------------- .text._Z17kernel_preprocessPfS_i --------------------------
	.section	.text._Z17kernel_preprocessPfS_i,"ax",@progbits
	.align	128
        .global         _Z17kernel_preprocessPfS_i
        .type           _Z17kernel_preprocessPfS_i,@function
        .size           _Z17kernel_preprocessPfS_i,(.L_x_8 - _Z17kernel_preprocessPfS_i)
        .other          _Z17kernel_preprocessPfS_i,@"STO_CUDA_ENTRY STV_DEFAULT"
_Z17kernel_preprocessPfS_i:
.text._Z17kernel_preprocessPfS_i:
[----:B------:R-:W-:Y:S01]  /*0000*/  LDC R1, c[0x0][0x37c] ;  /* 0x0000df00ff017b82 */ /* 0x000fe20000000800 */
[----:B------:R-:W0:Y:S01]  /*0010*/  S2R R0, SR_CTAID.X ;  /* 0x0000000000007919 */ /* 0x000e220000002500 */
[----:B------:R-:W0:Y:S01]  /*0020*/  LDCU UR4, c[0x0][0x360] ;  /* 0x00006c00ff0477ac */ /* 0x000e220008000800 */
[----:B------:R-:W0:Y:S01]  /*0030*/  S2R R3, SR_TID.X ;  /* 0x0000000000037919 */ /* 0x000e220000002100 */
[----:B------:R-:W1:Y:S01]  /*0040*/  LDCU UR5, c[0x0][0x390] ;  /* 0x00007200ff0577ac */ /* 0x000e620008000800 */
[----:B0-----:R-:W-:-:S05]  /*0050*/  IMAD R0, R0, UR4, R3 ;  /* 0x0000000400007c24 */ /* 0x001fca000f8e0203 */
[----:B------:R-:W-:-:S04]  /*0060*/  SHF.L.U32 R7, R0, 0xb, RZ ;  /* 0x0000000b00077819 */ /* 0x000fc800000006ff */
[----:B-1----:R-:W-:-:S04]  /*0070*/  ISETP.GE.AND P0, PT, R7, UR5, PT ;  /* 0x0000000507007c0c */ /* 0x002fc8000bf06270 */
[----:B------:R-:W-:-:S13]  /*0080*/  ISETP.LT.OR P0, PT, R7, 0x1, P0 ;  /* 0x000000010700780c */ /* 0x000fda0000701670 */
[----:B------:R-:W-:Y:S05]  /*0090*/  @P0 EXIT ;  /* 0x000000000000094d */ /* 0x000fea0003800000 */
[----:B------:R-:W0:Y:S01]  /*00a0*/  LDC.64 R2, c[0x0][0x388] ;  /* 0x0000e200ff027b82 */ /* 0x000e220000000a00 */
[----:B------:R-:W1:Y:S01]  /*00b0*/  LDCU.64 UR6, c[0x0][0x358] ;  /* 0x00006b00ff0677ac */ /* 0x000e620008000a00 */
[----:B------:R-:W2:Y:S01]  /*00c0*/  LDCU.64 UR4, c[0x0][0x380] ;  /* 0x00007000ff0477ac */ /* 0x000ea20008000a00 */
[----:B0-----:R-:W-:-:S05]  /*00d0*/  IMAD.WIDE.U32 R2, R7, 0x4, R2 ;  /* 0x0000000407027825 */ /* 0x001fca00078e0002 */
[----:B-1----:R0:W5:Y:S01]  /*00e0*/  LDG.E R11, desc[UR6][R2.64] ;  /* 0x00000006020b7981 */ /* 0x002162000c1e1900 */
[----:B--2---:R-:W-:Y:S01]  /*00f0*/  UIADD3 UR4, UP0, UPT, UR4, 0x8, URZ ;  /* 0x0000000804047890 */ /* 0x004fe2000ff1e0ff */
[----:B------:R-:W-:Y:S02]  /*0100*/  IADD3 R9, PT, PT, R7, -0x800, RZ ;  /* 0xfffff80007097810 */ /* 0x000fe40007ffe0ff */
[----:B------:R-:W-:Y:S01]  /*0110*/  MOV R0, R7 ;  /* 0x0000000700007202 */ /* 0x000fe20000000f00 */
[----:B------:R-:W-:-:S12]  /*0120*/  UIADD3.X UR5, UPT, UPT, URZ, UR5, URZ, UP0, !UPT ;  /* 0x00000005ff057290 */ /* 0x000fd800087fe4ff */
.L_x_0:
[----:B------:R-:W-:Y:S01]  /*0130*/  MOV R5, UR5 ;  /* 0x0000000500057c02 */ /* 0x000fe20008000f00 */
[----:B------:R-:W-:-:S04]  /*0140*/  IMAD.U32 R4, RZ, RZ, UR4 ;  /* 0x00000004ff047e24 */ /* 0x000fc8000f8e00ff */
[----:B------:R-:W-:-:S05]  /*0150*/  IMAD.WIDE R4, R9, 0x4, R4 ;  /* 0x0000000409047825 */ /* 0x000fca00078e0204 */
[----:B------:R-:W2:Y:S02]  /*0160*/  LDG.E R6, desc[UR6][R4.64+-0x8] ;  /* 0xfffff80604067981 */ /* 0x000ea4000c1e1900 */
[----:B--2--5:R-:W-:-:S05]  /*0170*/  FADD R13, R6, R11 ;  /* 0x0000000b060d7221 */ /* 0x024fca0000000000 */
[----:B------:R1:W-:Y:S04]  /*0180*/  STG.E desc[UR6][R2.64], R13 ;  /* 0x0000000d02007986 */ /* 0x0003e8000c101906 */
[----:B------:R-:W2:Y:S02]  /*0190*/  LDG.E R6, desc[UR6][R4.64+-0x4] ;  /* 0xfffffc0604067981 */ /* 0x000ea4000c1e1900 */
[----:B--2---:R-:W-:-:S05]  /*01a0*/  FADD R15, R13, R6 ;  /* 0x000000060d0f7221 */ /* 0x004fca0000000000 */
[----:B------:R1:W-:Y:S04]  /*01b0*/  STG.E desc[UR6][R2.64], R15 ;  /* 0x0000000f02007986 */ /* 0x0003e8000c101906 */
[----:B------:R-:W2:Y:S02]  /*01c0*/  LDG.E R6, desc[UR6][R4.64] ;  /* 0x0000000604067981 */ /* 0x000ea4000c1e1900 */
[----:B--2---:R-:W-:-:S05]  /*01d0*/  FADD R17, R15, R6 ;  /* 0x000000060f117221 */ /* 0x004fca0000000000 */
[----:B------:R1:W-:Y:S04]  /*01e0*/  STG.E desc[UR6][R2.64], R17 ;  /* 0x0000001102007986 */ /* 0x0003e8000c101906 */
[----:B------:R-:W2:Y:S01]  /*01f0*/  LDG.E R6, desc[UR6][R4.64+0x4] ;  /* 0x0000040604067981 */ /* 0x000ea2000c1e1900 */
[----:B------:R-:W-:Y:S01]  /*0200*/  IADD3 R9, PT, PT, R9, 0x4, RZ ;  /* 0x0000000409097810 */ /* 0x000fe20007ffe0ff */
[----:B--2---:R-:W-:Y:S01]  /*0210*/  FADD R11, R17, R6 ;  /* 0x00000006110b7221 */ /* 0x004fe20000000000 */
[C---:B------:R-:W-:Y:S01]  /*0220*/  VIADD R6, R0.reuse, 0xfffff804 ;  /* 0xfffff80400067836 */ /* 0x040fe20000000000 */
[----:B------:R-:W-:-:S03]  /*0230*/  IADD3 R0, PT, PT, R0, 0x4, RZ ;  /* 0x0000000400007810 */ /* 0x000fc60007ffe0ff */
[----:B------:R1:W-:Y:S01]  /*0240*/  STG.E desc[UR6][R2.64], R11 ;  /* 0x0000000b02007986 */ /* 0x0003e2000c101906 */
[----:B------:R-:W-:-:S13]  /*0250*/  ISETP.GE.AND P0, PT, R6, R7, PT ;  /* 0x000000070600720c */ /* 0x000fda0003f06270 */
[----:B-1----:R-:W-:Y:S05]  /*0260*/  @!P0 BRA `(.L_x_0) ;  /* 0xfffffffc00b08947 */ /* 0x002fea000383ffff */
[----:B------:R-:W-:Y:S05]  /*0270*/  EXIT ;  /* 0x000000000000794d */ /* 0x000fea0003800000 */
.L_x_1:
[----:B------:R-:W-:-:S00]  /*0280*/  BRA `(.L_x_1) ;  /* 0xfffffffc00fc7947 */ /* 0x000fc0000383ffff */
[----:B------:R-:W-:-:S00]  /*0290*/  NOP ;  /* 0x0000000000007918 */ /* 0x000fc00000000000 */
        /* <DEDUP_REMOVED lines=14> */
.L_x_8:


//--------------------- .text._Z22kernel_excl_prefix_sumPfS_i --------------------------
	.section	.text._Z22kernel_excl_prefix_sumPfS_i,"ax",@progbits
	.align	128
        .global         _Z22kernel_excl_prefix_sumPfS_i
        .type           _Z22kernel_excl_prefix_sumPfS_i,@function
        .size           _Z22kernel_excl_prefix_sumPfS_i,(.L_x_9 - _Z22kernel_excl_prefix_sumPfS_i)
        .other          _Z22kernel_excl_prefix_sumPfS_i,@"STO_CUDA_ENTRY STV_DEFAULT"
_Z22kernel_excl_prefix_sumPfS_i:
.text._Z22kernel_excl_prefix_sumPfS_i:
[----:B------:R-:W-:Y:S01]  /*0000*/  LDC R1, c[0x0][0x37c] ;  /* 0x0000df00ff017b82 */ /* 0x000fe20000000800 */
[----:B------:R-:W0:Y:S01]  /*0010*/  S2R R0, SR_CTAID.X ;  /* 0x0000000000007919 */ /* 0x000e220000002500 */
[----:B------:R-:W0:Y:S06]  /*0020*/  LDCU UR4, c[0x0][0x360] ;  /* 0x00006c00ff0477ac */ /* 0x000e2c0008000800 */
[----:B------:R-:W1:Y:S01]  /*0030*/  LDC R2, c[0x0][0x390] ;  /* 0x0000e400ff027b82 */ /* 0x000e620000000800 */
[----:B------:R-:W0:Y:S02]  /*0040*/  S2R R3, SR_TID.X ;  /* 0x0000000000037919 */ /* 0x000e240000002100 */
[----:B0-----:R-:W-:-:S05]  /*0050*/  IMAD R0, R0, UR4, R3 ;  /* 0x0000000400007c24 */ /* 0x001fca000f8e0203 */
[----:B------:R-:W-:-:S05]  /*0060*/  SHF.L.U32 R13, R0, 0xb, RZ ;  /* 0x0000000b000d7819 */ /* 0x000fca00000006ff */
[----:B------:R-:W-:-:S05]  /*0070*/  VIADD R7, R13, 0x1 ;  /* 0x000000010d077836 */ /* 0x000fca0000000000 */
[----:B-1----:R-:W-:-:S13]  /*0080*/  ISETP.GE.AND P0, PT, R7, R2, PT ;  /* 0x000000020700720c */ /* 0x002fda0003f06270 */
[----:B------:R-:W-:Y:S05]  /*0090*/  @P0 EXIT ;  /* 0x000000000000094d */ /* 0x000fea0003800000 */
[C---:B------:R-:W-:Y:S01]  /*00a0*/  VIADDMNMX R0, R13.reuse, 0x800, R2, PT ;  /* 0x000008000d007846 */ /* 0x040fe20003800102 */
[----:B------:R-:W0:Y:S01]  /*00b0*/  LDCU.64 UR4, c[0x0][0x358] ;  /* 0x00006b00ff0477ac */ /* 0x000e220008000a00 */
[----:B------:R-:W-:Y:S01]  /*00c0*/  BSSY.RECONVERGENT B0, `(.L_x_2) ;  /* 0x000001c000007945 */ /* 0x000fe20003800200 */
[----:B------:R-:W-:Y:S02]  /*00d0*/  MOV R15, R13 ;  /* 0x0000000d000f7202 */ /* 0x000fe40000000f00 */
[----:B------:R-:W-:-:S04]  /*00e0*/  VIADDMNMX R6, R13, 0x2, R0, !PT ;  /* 0x000000020d067846 */ /* 0x000fc80007800100 */
[----:B------:R-:W-:-:S04]  /*00f0*/  LOP3.LUT R2, R6, 0x3, RZ, 0xc0, !PT ;  /* 0x0000000306027812 */ /* 0x000fc800078ec0ff */
[----:B------:R-:W-:-:S13]  /*0100*/  ISETP.NE.AND P0, PT, R2, 0x1, PT ;  /* 0x000000010200780c */ /* 0x000fda0003f05270 */
[----:B0-----:R-:W-:Y:S05]  /*0110*/  @!P0 BRA `(.L_x_3) ;  /* 0x0000000000588947 */ /* 0x001fea0003800000 */
[----:B------:R-:W0:Y:S08]  /*0120*/  LDC.64 R2, c[0x0][0x388] ;  /* 0x0000e200ff027b82 */ /* 0x000e300000000a00 */
[----:B------:R-:W1:Y:S01]  /*0130*/  LDC.64 R4, c[0x0][0x380] ;  /* 0x0000e000ff047b82 */ /* 0x000e620000000a00 */
[----:B0-----:R-:W-:-:S05]  /*0140*/  IMAD.WIDE R8, R13, 0x4, R2 ;  /* 0x000000040d087825 */ /* 0x001fca00078e0202 */
[----:B------:R0:W5:Y:S01]  /*0150*/  LDG.E R15, desc[UR4][R8.64] ;  /* 0x00000004080f7981 */ /* 0x000162000c1e1900 */
[----:B------:R-:W-:Y:S01]  /*0160*/  VIADD R10, R6, 0x3 ;  /* 0x00000003060a7836 */ /* 0x000fe20000000000 */
[----:B------:R-:W-:Y:S01]  /*0170*/  BSSY.RECONVERGENT B1, `(.L_x_4) ;  /* 0x000000f000017945 */ /* 0x000fe20003800200 */
[----:B------:R-:W-:-:S03]  /*0180*/  MOV R17, R13 ;  /* 0x0000000d00117202 */ /* 0x000fc60000000f00 */
[----:B------:R-:W-:-:S05]  /*0190*/  LOP3.LUT R10, R10, 0x3, RZ, 0xc0, !PT ;  /* 0x000000030a0a7812 */ /* 0x000fca00078ec0ff */
[----:B01----:R-:W-:-:S07]  /*01a0*/  IMAD.MOV R12, RZ, RZ, -R10 ;  /* 0x000000ffff0c7224 */ /* 0x003fce00078e0a0a */
.L_x_5:
[----:B------:R-:W-:-:S06]  /*01b0*/  IMAD.WIDE R10, R17, 0x4, R4 ;  /* 0x00000004110a7825 */ /* 0x000fcc00078e0204 */
[----:B------:R-:W2:Y:S01]  /*01c0*/  LDG.E R10, desc[UR4][R10.64] ;  /* 0x000000040a0a7981 */ /* 0x000ea2000c1e1900 */
[----:B0-----:R-:W-:Y:S01]  /*01d0*/  IMAD.WIDE R8, R7, 0x4, R2 ;  /* 0x0000000407087825 */ /* 0x001fe200078e0202 */
[----:B------:R-:W-:Y:S02]  /*01e0*/  IADD3 R12, PT, PT, R12, 0x1, RZ ;  /* 0x000000010c0c7810 */ /* 0x000fe40007ffe0ff */
[----:B------:R-:W-:Y:S01]  /*01f0*/  IADD3 R17, PT, PT, R17, 0x1, RZ ;  /* 0x0000000111117810 */ /* 0x000fe20007ffe0ff */
[----:B------:R-:W-:Y:S01]  /*0200*/  IMAD.MOV.U32 R14, RZ, RZ, R7 ;  /* 0x000000ffff0e7224 */ /* 0x000fe200078e0007 */
[----:B------:R-:W-:Y:S02]  /*0210*/  ISETP.NE.AND P0, PT, R12, RZ, PT ;  /* 0x000000ff0c00720c */ /* 0x000fe40003f05270 */
[----:B------:R-:W-:Y:S01]  /*0220*/  IADD3 R7, PT, PT, R7, 0x1, RZ ;  /* 0x0000000107077810 */ /* 0x000fe20007ffe0ff */
[----:B--2--5:R-:W-:-:S05]  /*0230*/  FADD R15, R10, R15 ;  /* 0x0000000f0a0f7221 */ /* 0x024fca0000000000 */
[----:B------:R0:W-:Y:S05]  /*0240*/  STG.E desc[UR4][R8.64], R15 ;  /* 0x0000000f08007986 */ /* 0x0001ea000c101904 */
[----:B------:R-:W-:Y:S05]  /*0250*/  @P0 BRA `(.L_x_5) ;  /* 0xfffffffc00d40947 */ /* 0x000fea000383ffff */
[----:B------:R-:W-:Y:S05]  /*0260*/  BSYNC.RECONVERGENT B1 ;  /* 0x0000000000017941 */ /* 0x000fea0003800200 */
.L_x_4:
[----:B0-----:R-:W-:-:S07]  /*0270*/  IMAD.MOV.U32 R15, RZ, RZ, R14 ;  /* 0x000000ffff0f7224 */ /* 0x001fce00078e000e */
.L_x_3:
[----:B------:R-:W-:Y:S05]  /*0280*/  BSYNC.RECONVERGENT B0 ;  /* 0x0000000000007941 */ /* 0x000fea0003800200 */
.L_x_2:
[----:B------:R-:W-:-:S04]  /*0290*/  IADD3 R6, PT, PT, -R13, -0x2, R6 ;  /* 0xfffffffe0d067810 */ /* 0x000fc80007ffe106 */
[----:B------:R-:W-:-:S13]  /*02a0*/  ISETP.GE.U32.AND P0, PT, R6, 0x3, PT ;  /* 0x000000030600780c */ /* 0x000fda0003f06070 */
[----:B------:R-:W-:Y:S05]  /*02b0*/  @!P0 EXIT ;  /* 0x000000000000894d */ /* 0x000fea0003800000 */
[----:B------:R-:W0:Y:S08]  /*02c0*/  LDC.64 R2, c[0x0][0x388] ;  /* 0x0000e200ff027b82 */ /* 0x000e300000000a00 */
[----:B------:R-:W1:Y:S01]  /*02d0*/  LDC.64 R4, c[0x0][0x380] ;  /* 0x0000e000ff047b82 */ /* 0x000e620000000a00 */
[----:B0-----:R-:W-:-:S05]  /*02e0*/  IMAD.WIDE R8, R15, 0x4, R2 ;  /* 0x000000040f087825 */ /* 0x001fca00078e0202 */
[----:B------:R0:W5:Y:S01]  /*02f0*/  LDG.E R13, desc[UR4][R8.64] ;  /* 0x00000004080d7981 */ /* 0x000162000c1e1900 */
[----:B------:R-:W-:-:S07]  /*0300*/  IADD3 R12, PT, PT, R7, 0x3, RZ ;  /* 0x00000003070c7810 */ /* 0x000fce0007ffe0ff */
.L_x_6:
[----:B01----:R-:W-:-:S06]  /*0310*/  IMAD.WIDE R8, R15, 0x4, R4 ;  /* 0x000000040f087825 */ /* 0x003fcc00078e0204 */
[----:B--2---:R-:W2:Y:S01]  /*0320*/  LDG.E R8, desc[UR4][R8.64] ;  /* 0x0000000408087981 */ /* 0x004ea2000c1e1900 */
[----:B------:R-:W-:-:S05]  /*0330*/  IADD3 R11, PT, PT, R12, -0x3, RZ ;  /* 0xfffffffd0c0b7810 */ /* 0x000fca0007ffe0ff */
[----:B------:R-:W-:-:S04]  /*0340*/  IMAD.WIDE R6, R11, 0x4, R2 ;  /* 0x000000040b067825 */ /* 0x000fc800078e0202 */
[----:B------:R-:W-:-:S04]  /*0350*/  IMAD.WIDE R10, R11, 0x4, R4 ;  /* 0x000000040b0a7825 */ /* 0x000fc800078e0204 */
[----:B--2--5:R-:W-:-:S05]  /*0360*/  FADD R15, R8, R13 ;  /* 0x0000000d080f7221 */ /* 0x024fca0000000000 */
[----:B------:R0:W-:Y:S04]  /*0370*/  STG.E desc[UR4][R6.64], R15 ;  /* 0x0000000f06007986 */ /* 0x0001e8000c101904 */
[----:B------:R-:W2:Y:S02]  /*0380*/  LDG.E R14, desc[UR4][R10.64] ;  /* 0x000000040a0e7981 */ /* 0x000ea4000c1e1900 */
[----:B--2---:R-:W-:-:S05]  /*0390*/  FADD R17, R15, R14 ;  /* 0x0000000e0f117221 */ /* 0x004fca0000000000 */
[----:B------:R2:W-:Y:S04]  /*03a0*/  STG.E desc[UR4][R6.64+0x4], R17 ;  /* 0x0000041106007986 */ /* 0x0005e8000c101904 */
[----:B------:R-:W3:Y:S02]  /*03b0*/  LDG.E R14, desc[UR4][R10.64+0x4] ;  /* 0x000004040a0e7981 */ /* 0x000ee4000c1e1900 */
[----:B---3--:R-:W-:-:S05]  /*03c0*/  FADD R19, R17, R14 ;  /* 0x0000000e11137221 */ /* 0x008fca0000000000 */
[----:B------:R2:W-:Y:S04]  /*03d0*/  STG.E desc[UR4][R6.64+0x8], R19 ;  /* 0x0000081306007986 */ /* 0x0005e8000c101904 */
[----:B------:R-:W3:Y:S01]  /*03e0*/  LDG.E R8, desc[UR4][R10.64+0x8] ;  /* 0x000008040a087981 */ /* 0x000ee2000c1e1900 */
[C---:B------:R-:W-:Y:S01]  /*03f0*/  VIADD R9, R12.reuse, 0x1 ;  /* 0x000000010c097836 */ /* 0x040fe20000000000 */
[----:B0-----:R-:W-:Y:S02]  /*0400*/  MOV R15, R12 ;  /* 0x0000000c000f7202 */ /* 0x001fe40000000f00 */
[----:B------:R-:W-:Y:S02]  /*0410*/  IADD3 R12, PT, PT, R12, 0x4, RZ ;  /* 0x000000040c0c7810 */ /* 0x000fe40007ffe0ff */
[----:B------:R-:W-:Y:S01]  /*0420*/  ISETP.GE.AND P0, PT, R9, R0, PT ;  /* 0x000000000900720c */ /* 0x000fe20003f06270 */
[----:B---3--:R-:W-:-:S05]  /*0430*/  FADD R13, R19, R8 ;  /* 0x00000008130d7221 */ /* 0x008fca0000000000 */
[----:B------:R2:W-:Y:S07]  /*0440*/  STG.E desc[UR4][R6.64+0xc], R13 ;  /* 0x00000c0d06007986 */ /* 0x0005ee000c101904 */
[----:B------:R-:W-:Y:S05]  /*0450*/  @!P0 BRA `(.L_x_6) ;  /* 0xfffffffc00ac8947 */ /* 0x000fea000383ffff */
[----:B------:R-:W-:Y:S05]  /*0460*/  EXIT ;  /* 0x000000000000794d */ /* 0x000fea0003800000 */
.L_x_7:
        /* <DEDUP_REMOVED lines=9> */
.L_x_9:


//--------------------- .nv.shared.reserved.0     --------------------------
	.section	.nv.shared.reserved.0,"aw",@nobits
	.weak		__nv_reservedSMEM_offset_0_alias
	.size		__nv_reservedSMEM_offset_0_alias, 0, 64
	.other		__nv_reservedSMEM_offset_0_alias,@"STO_CUDA_RESERVED_SHARED STV_DEFAULT"
__nv_reservedSMEM_offset_0_alias:
	.zero		0
	.zero		64


//--------------------- .nv.constant0._Z17kernel_preprocessPfS_i --------------------------
	.section	.nv.constant0._Z17kernel_preprocessPfS_i,"a",@progbits
	.sectionflags	@""
	.align	4
.nv.constant0._Z17kernel_preprocessPfS_i:
	.zero		916


//--------------------- .nv.constant0._Z22kernel_excl_prefix_sumPfS_i --------------------------
	.section	.nv.constant0._Z22kernel_excl_prefix_sumPfS_i,"a",@progbits
	.sectionflags	@""
	.align	4
.nv.constant0._Z22kernel_excl_prefix_sumPfS_i:
	.zero		916


//--------------------- SYMBOLS --------------------------

	.type		.nv.reservedSmem.offset0,@object
	.size		.nv.reservedSmem.offset0,0x4
